	.headerflags	@"EF_CUDA_TEXMODE_UNIFIED EF_CUDA_64BIT_ADDRESS EF_CUDA_SM86 EF_CUDA_VIRTUAL_SM(EF_CUDA_SM86)"
	.elftype	@"ET_EXEC"


//--------------------- .nv.info                  --------------------------
	.section	.nv.info,"",@"SHT_CUDA_INFO"
	.align	4


	//----- nvinfo : EIATTR_REGCOUNT
	.align		4
        /*0000*/ 	.byte	0x04, 0x2f
        /*0002*/ 	.short	(.L_1 - .L_0)
	.align		4
.L_0:
        /*0004*/ 	.word	index@(triton_mm)
        /*0008*/ 	.word	0x0000008d


	//----- nvinfo : EIATTR_MIN_STACK_SIZE
	.align		4
.L_1:
        /*000c*/ 	.byte	0x04, 0x12
        /*000e*/ 	.short	(.L_3 - .L_2)
	.align		4
.L_2:
        /*0010*/ 	.word	index@(triton_mm)
        /*0014*/ 	.word	0x00000000


	//----- nvinfo : EIATTR_FRAME_SIZE
	.align		4
.L_3:
        /*0018*/ 	.byte	0x04, 0x11
        /*001a*/ 	.short	(.L_5 - .L_4)
	.align		4
.L_4:
        /*001c*/ 	.word	index@(triton_mm)
        /*0020*/ 	.word	0x00000000


	//----- nvinfo : EIATTR_MIN_STACK_SIZE
	.align		4
.L_5:
        /*0024*/ 	.byte	0x04, 0x12
        /*0026*/ 	.short	(.L_7 - .L_6)
	.align		4
.L_6:
        /*0028*/ 	.word	index@(triton_mm)
        /*002c*/ 	.word	0x00000000
.L_7:


//--------------------- .nv.info.triton_mm        --------------------------
	.section	.nv.info.triton_mm,"",@"SHT_CUDA_INFO"
	.sectionflags	@""
	.align	4


	//----- nvinfo : EIATTR_CUDA_API_VERSION
	.align		4
        /*0000*/ 	.byte	0x04, 0x37
        /*0002*/ 	.short	(.L_9 - .L_8)
.L_8:
        /*0004*/ 	.word	0x0000007c


	//----- nvinfo : EIATTR_SW2861232_WAR
	.align		4
.L_9:
        /*0008*/ 	.byte	0x01, 0x35
	.zero		2


	//----- nvinfo : EIATTR_PARAM_CBANK
	.align		4
        /*000c*/ 	.byte	0x04, 0x0a
        /*000e*/ 	.short	(.L_11 - .L_10)
	.align		4
.L_10:
        /*0010*/ 	.word	index@(.nv.constant0.triton_mm)
        /*0014*/ 	.short	0x0160
        /*0016*/ 	.short	0x0020


	//----- nvinfo : EIATTR_CBANK_PARAM_SIZE
	.align		4
.L_11:
        /*0018*/ 	.byte	0x03, 0x19
        /*001a*/ 	.short	0x0020


	//----- nvinfo : EIATTR_KPARAM_INFO
	.align		4
        /*001c*/ 	.byte	0x04, 0x17
        /*001e*/ 	.short	(.L_13 - .L_12)
.L_12:
        /*0020*/ 	.word	0x00000000
        /*0024*/ 	.short	0x0003
        /*0026*/ 	.short	0x0018
        /*0028*/ 	.byte	0x00, 0xf4, 0x21, 0x00


	//----- nvinfo : EIATTR_KPARAM_INFO
	.align		4
.L_13:
        /*002c*/ 	.byte	0x04, 0x17
        /*002e*/ 	.short	(.L_15 - .L_14)
.L_14:
        /*0030*/ 	.word	0x00000000
        /*0034*/ 	.short	0x0002
        /*0036*/ 	.short	0x0010
        /*0038*/ 	.byte	0x00, 0xf4, 0x21, 0x00


	//----- nvinfo : EIATTR_KPARAM_INFO
	.align		4
.L_15:
        /*003c*/ 	.byte	0x04, 0x17
        /*003e*/ 	.short	(.L_17 - .L_16)
.L_16:
        /*0040*/ 	.word	0x00000000
        /*0044*/ 	.short	0x0001
        /*0046*/ 	.short	0x0008
        /*0048*/ 	.byte	0x00, 0xf4, 0x21, 0x00


	//----- nvinfo : EIATTR_KPARAM_INFO
	.align		4
.L_17:
        /*004c*/ 	.byte	0x04, 0x17
        /*004e*/ 	.short	(.L_19 - .L_18)
.L_18:
        /*0050*/ 	.word	0x00000000
        /*0054*/ 	.short	0x0000
        /*0056*/ 	.short	0x0000
        /*0058*/ 	.byte	0x00, 0xf4, 0x21, 0x00


	//----- nvinfo : EIATTR_MAXREG_COUNT
	.align		4
.L_19:
        /*005c*/ 	.byte	0x03, 0x1b
        /*005e*/ 	.short	0x00ff


	//----- nvinfo : EIATTR_EXIT_INSTR_OFFSETS
	.align		4
        /*0060*/ 	.byte	0x04, 0x1c
        /*0062*/ 	.short	(.L_21 - .L_20)


	//   ....[0]....
.L_20:
        /*0064*/ 	.word	0x00001b50


	//   ....[1]....
        /*0068*/ 	.word	0x00001ba0


	//----- nvinfo : EIATTR_REQNTID
	.align		4
.L_21:
        /*006c*/ 	.byte	0x04, 0x10
        /*006e*/ 	.short	(.L_23 - .L_22)
.L_22:
        /*0070*/ 	.word	0x00000100
        /*0074*/ 	.word	0x00000001
        /*0078*/ 	.word	0x00000001
.L_23:


//--------------------- .nv.callgraph             --------------------------
	.section	.nv.callgraph,"",@"SHT_CUDA_CALLGRAPH"
	.align	4
	.sectionentsize	8
	.align		4
        /*0000*/ 	.word	0x00000000
	.align		4
        /*0004*/ 	.word	0xffffffff
	.align		4
        /*0008*/ 	.word	0x00000000
	.align		4
        /*000c*/ 	.word	0xfffffffe
	.align		4
        /*0010*/ 	.word	0x00000000
	.align		4
        /*0014*/ 	.word	0xfffffffd
	.align		4
        /*0018*/ 	.word	0x00000000
	.align		4
        /*001c*/ 	.word	0xfffffffc


//--------------------- .nv.rel.action            --------------------------
	.section	.nv.rel.action,"",@"SHT_CUDA_RELOCINFO"
	.align	8
	.sectionentsize	8
        /*0000*/ 	.byte	0x73, 0x00, 0x00, 0x00, 0x00, 0x00, 0x00, 0x00, 0x00, 0x00, 0x00, 0x11, 0x25, 0x00, 0x05, 0x36


//--------------------- .nv.constant0.triton_mm   --------------------------
	.section	.nv.constant0.triton_mm,"a",@progbits
	.sectionflags	@""
	.align	4
.nv.constant0.triton_mm:
	.zero		384


//--------------------- .text.triton_mm           --------------------------
	.section	.text.triton_mm,"ax",@progbits
	.sectionflags	@"SHF_BARRIERS=1"
	.sectioninfo	@"SHI_REGISTERS=141"
	.align	128
        .global         triton_mm
        .type           triton_mm,@function
        .size           triton_mm,(.L_x_2 - triton_mm)
        .other          triton_mm,@"STO_CUDA_ENTRY STV_DEFAULT"
triton_mm:
.text.triton_mm:
[----:B------:R-:W-:Y:S02]  /*0000*/  IMAD.MOV.U32 R1, RZ, RZ, c[0x0][0x28] ;  /* 0x00000a00ff017624 */ /* 0x000fe400078e00ff */
[----:B------:R-:W1:Y:S01]  /*0010*/  S2R R7, SR_CTAID.X ;  /* 0x0000000000077919 */ /* 0x000e620000002500 */
[----:B------:R-:W-:Y:S01]  /*0020*/  IMAD.MOV.U32 R5, RZ, RZ, -0x8 ;  /* 0xfffffff8ff057424 */ /* 0x000fe200078e00ff */
[----:B------:R-:W-:Y:S01]  /*0030*/  ULDC.64 UR6, c[0x0][0x118] ;  /* 0x0000460000067ab9 */ /* 0x000fe20000000a00 */
[----:B------:R-:W-:Y:S01]  /*0040*/  IMAD.MOV.U32 R129, RZ, RZ, RZ ;  /* 0x000000ffff817224 */ /* 0x000fe200078e00ff */
[----:B------:R-:W2:Y:S01]  /*0050*/  S2R R107, SR_TID.X ;  /* 0x00000000006b7919 */ /* 0x000ea20000002100 */
[----:B------:R-:W-:Y:S01]  /*0060*/  IMAD.MOV.U32 R130, RZ, RZ, RZ ;  /* 0x000000ffff827224 */ /* 0x000fe200078e00ff */
[----:B------:R-:W-:Y:S01]  /*0070*/  CS2R R22, SRZ ;  /* 0x0000000000167805 */ /* 0x000fe2000001ff00 */
        /* <DEDUP_REMOVED lines=17> */
[----:B-1----:R-:W-:Y:S01]  /*0190*/  IMAD.HI R0, R7, 0x66666667, RZ ;  /* 0x6666666707007827 */ /* 0x002fe200078e02ff */
[----:B------:R-:W-:Y:S01]  /*01a0*/  CS2R R58, SRZ ;  /* 0x00000000003a7805 */ /* 0x000fe2000001ff00 */
[----:B------:R-:W-:Y:S01]  /*01b0*/  CS2R R60, SRZ ;  /* 0x00000000003c7805 */ /* 0x000fe2000001ff00 */
[----:B------:R-:W-:Y:S01]  /*01c0*/  CS2R R62, SRZ ;  /* 0x00000000003e7805 */ /* 0x000fe2000001ff00 */
[C---:B--2---:R-:W-:Y:S01]  /*01d0*/  IMAD.SHL.U32 R13, R107.reuse, 0x4, RZ ;  /* 0x000000046b0d7824 */ /* 0x044fe200078e00ff */
[----:B------:R-:W-:Y:S01]  /*01e0*/  SHF.R.U32.HI R3, RZ, 0x1f, R0 ;  /* 0x0000001fff037819 */ /* 0x000fe20000011600 */
[C---:B------:R-:W-:Y:S01]  /*01f0*/  IMAD.SHL.U32 R72, R107.reuse, 0x8, RZ ;  /* 0x000000086b487824 */ /* 0x040fe200078e00ff */
[----:B------:R-:W-:Y:S01]  /*0200*/  LOP3.LUT R15, R107, 0x7, RZ, 0xc0, !PT ;  /* 0x000000076b0f7812 */ /* 0x000fe200078ec0ff */
[----:B------:R-:W-:Y:S01]  /*0210*/  UMOV UR4, 0xffffffff ;  /* 0xffffffff00047882 */ /* 0x000fe20000000000 */
[----:B------:R-:W-:-:S05]  /*0220*/  LEA.HI.SX32 R4, R0, R3, 0x18 ;  /* 0x0000000300047211 */ /* 0x000fca00078fc2ff */
[C---:B------:R-:W-:Y:S02]  /*0230*/  IMAD R0, R4.reuse, R5, 0x4 ;  /* 0x0000000404007424 */ /* 0x040fe400078e0205 */
[----:B------:R-:W-:-:S03]  /*0240*/  IMAD R6, R4, -0x280, R7 ;  /* 0xfffffd8004067824 */ /* 0x000fc600078e0207 */
[----:B------:R-:W-:Y:S02]  /*0250*/  IMNMX R5, R0, 0x8, PT ;  /* 0x0000000800057817 */ /* 0x000fe40003800200 */
[----:B------:R-:W-:Y:S02]  /*0260*/  IABS R8, R6 ;  /* 0x0000000600087213 */ /* 0x000fe40000000000 */
[-C--:B------:R-:W-:Y:S02]  /*0270*/  IABS R10, R5.reuse ;  /* 0x00000005000a7213 */ /* 0x080fe40000000000 */
[-C--:B------:R-:W-:Y:S02]  /*0280*/  IABS R11, R5.reuse ;  /* 0x00000005000b7213 */ /* 0x080fe40000000000 */
[----:B------:R-:W1:Y:S01]  /*0290*/  I2F.RP R0, R10 ;  /* 0x0000000a00007306 */ /* 0x000e620000209400 */
[----:B------:R-:W-:-:S04]  /*02a0*/  LOP3.LUT R6, R6, R5, RZ, 0x3c, !PT ;  /* 0x0000000506067212 */ /* 0x000fc800078e3cff */
[----:B------:R-:W-:Y:S02]  /*02b0*/  ISETP.GE.AND P3, PT, R6, RZ, PT ;  /* 0x000000ff0600720c */ /* 0x000fe40003f66270 */
[----:B------:R-:W-:Y:S01]  /*02c0*/  LOP3.LUT R6, RZ, R5, RZ, 0x33, !PT ;  /* 0x00000005ff067212 */ /* 0x000fe200078e33ff */
[----:B-1----:R-:W1:Y:S02]  /*02d0*/  MUFU.RCP R0, R0 ;  /* 0x0000000000007308 */ /* 0x002e640000001000 */
[----:B-1----:R-:W-:-:S06]  /*02e0*/  IADD3 R2, R0, 0xffffffe, RZ ;  /* 0x0ffffffe00027810 */ /* 0x002fcc0007ffe0ff */
[----:B------:R1:W2:Y:S02]  /*02f0*/  F2I.FTZ.U32.TRUNC.NTZ R3, R2 ;  /* 0x0000000200037305 */ /* 0x0002a4000021f000 */
[----:B-1----:R-:W-:Y:S02]  /*0300*/  IMAD.MOV.U32 R2, RZ, RZ, RZ ;  /* 0x000000ffff027224 */ /* 0x002fe400078e00ff */
[----:B--2---:R-:W-:-:S04]  /*0310*/  IMAD.MOV R9, RZ, RZ, -R3 ;  /* 0x000000ffff097224 */ /* 0x004fc800078e0a03 */
[----:B------:R-:W-:-:S04]  /*0320*/  IMAD R9, R9, R10, RZ ;  /* 0x0000000a09097224 */ /* 0x000fc800078e02ff */
[----:B------:R-:W-:-:S04]  /*0330*/  IMAD.HI.U32 R3, R3, R9, R2 ;  /* 0x0000000903037227 */ /* 0x000fc800078e0002 */
[----:B------:R-:W-:Y:S01]  /*0340*/  IMAD.MOV R9, RZ, RZ, -R11 ;  /* 0x000000ffff097224 */ /* 0x000fe200078e0a0b */
[----:B------:R-:W-:Y:S01]  /*0350*/  IABS R11, R7 ;  /* 0x00000007000b7213 */ /* 0x000fe20000000000 */
[----:B------:R-:W-:-:S04]  /*0360*/  IMAD.HI.U32 R2, R3, R8, RZ ;  /* 0x0000000803027227 */ /* 0x000fc800078e00ff */
[----:B------:R-:W-:Y:S02]  /*0370*/  IMAD R0, R2, R9, R8 ;  /* 0x0000000902007224 */ /* 0x000fe400078e0208 */
[----:B------:R-:W-:Y:S01]  /*0380*/  IMAD.MOV.U32 R8, RZ, RZ, R11 ;  /* 0x000000ffff087224 */ /* 0x000fe200078e000b */
[----:B------:R-:W-:Y:S02]  /*0390*/  LOP3.LUT R11, R72, 0x18, R107, 0x48, !PT ;  /* 0x00000018480b7812 */ /* 0x000fe400078e486b */
[----:B------:R-:W-:Y:S01]  /*03a0*/  ISETP.GT.U32.AND P2, PT, R10, R0, PT ;  /* 0x000000000a00720c */ /* 0x000fe20003f44070 */
[----:B------:R-:W-:-:S04]  /*03b0*/  IMAD.HI.U32 R3, R3, R8, RZ ;  /* 0x0000000803037227 */ /* 0x000fc800078e00ff */
[----:B------:R-:W-:Y:S01]  /*03c0*/  IMAD R3, R3, R9, R8 ;  /* 0x0000000903037224 */ /* 0x000fe200078e0208 */
[----:B------:R-:W-:Y:S02]  /*03d0*/  SHF.R.U32.HI R8, RZ, 0x2, R107 ;  /* 0x00000002ff087819 */ /* 0x000fe4000001166b */
[----:B------:R-:W-:Y:S02]  /*03e0*/  LOP3.LUT R9, R13, 0x8, RZ, 0xc0, !PT ;  /* 0x000000080d097812 */ /* 0x000fe400078ec0ff */
[----:B------:R-:W-:Y:S02]  /*03f0*/  ISETP.GT.U32.AND P1, PT, R10, R3, PT ;  /* 0x000000030a00720c */ /* 0x000fe40003f24070 */
[----:B------:R-:W-:Y:S01]  /*0400*/  SGXT.U32 R8, R8, 0x5 ;  /* 0x000000050808781a */ /* 0x000fe20000000000 */
[----:B------:R-:W-:Y:S01]  /*0410*/  @!P2 IMAD.IADD R0, R0, 0x1, -R10 ;  /* 0x000000010000a824 */ /* 0x000fe200078e0a0a */
[----:B------:R-:W-:Y:S02]  /*0420*/  @!P2 IADD3 R2, R2, 0x1, RZ ;  /* 0x000000010202a810 */ /* 0x000fe40007ffe0ff */
[----:B------:R-:W-:-:S02]  /*0430*/  ISETP.GE.AND P2, PT, R7, RZ, PT ;  /* 0x000000ff0700720c */ /* 0x000fc40003f46270 */
[----:B------:R-:W-:Y:S02]  /*0440*/  ISETP.GE.U32.AND P0, PT, R0, R10, PT ;  /* 0x0000000a0000720c */ /* 0x000fe40003f06070 */
[----:B------:R-:W-:-:S03]  /*0450*/  LOP3.LUT R0, R107, 0x80, RZ, 0xc0, !PT ;  /* 0x000000806b007812 */ /* 0x000fc600078ec0ff */
[----:B------:R-:W-:Y:S01]  /*0460*/  @!P1 IMAD.IADD R3, R3, 0x1, -R10 ;  /* 0x0000000103039824 */ /* 0x000fe200078e0a0a */
[----:B------:R-:W-:-:S04]  /*0470*/  SHF.R.U32.HI R14, RZ, 0x3, R0 ;  /* 0x00000003ff0e7819 */ /* 0x000fc80000011600 */
[----:B------:R-:W-:-:S03]  /*0480*/  ISETP.GT.U32.AND P1, PT, R10, R3, PT ;  /* 0x000000030a00720c */ /* 0x000fc60003f24070 */
[----:B------:R-:W-:Y:S02]  /*0490*/  @P0 IADD3 R2, R2, 0x1, RZ ;  /* 0x0000000102020810 */ /* 0x000fe40007ffe0ff */
[----:B------:R-:W-:Y:S02]  /*04a0*/  ISETP.NE.AND P0, PT, R5, RZ, PT ;  /* 0x000000ff0500720c */ /* 0x000fe40003f05270 */
[----:B------:R-:W-:Y:S01]  /*04b0*/  SHF.R.U32.HI R5, RZ, 0x2, R0 ;  /* 0x00000002ff057819 */ /* 0x000fe20000011600 */
[----:B------:R-:W-:-:S03]  /*04c0*/  @!P3 IMAD.MOV R2, RZ, RZ, -R2 ;  /* 0x000000ffff02b224 */ /* 0x000fc600078e0a02 */
[----:B------:R-:W-:Y:S02]  /*04d0*/  LOP3.LUT R8, R8, R5, RZ, 0xfc, !PT ;  /* 0x0000000508087212 */ /* 0x000fe400078efcff */
[----:B------:R-:W-:Y:S01]  /*04e0*/  @!P1 IMAD.IADD R3, R3, 0x1, -R10 ;  /* 0x0000000103039824 */ /* 0x000fe200078e0a0a */
[----:B------:R-:W-:Y:S02]  /*04f0*/  SEL R7, R6, R2, !P0 ;  /* 0x0000000206077207 */ /* 0x000fe40004000000 */
[----:B------:R-:W-:Y:S01]  /*0500*/  LOP3.LUT R2, R107, 0x10, RZ, 0xc0, !PT ;  /* 0x000000106b027812 */ /* 0x000fe200078ec0ff */
[----:B------:R-:W-:Y:S02]  /*0510*/  IMAD.MOV.U32 R5, RZ, RZ, R3 ;  /* 0x000000ffff057224 */ /* 0x000fe400078e0003 */
[----:B------:R-:W-:Y:S01]  /*0520*/  IMAD.SHL.U32 R3, R7, 0x80, RZ ;  /* 0x0000008007037824 */ /* 0x000fe200078e00ff */
[----:B------:R-:W-:Y:S01]  /*0530*/  SHF.R.U32.HI R10, RZ, 0x1, R2 ;  /* 0x00000001ff0a7819 */ /* 0x000fe20000011602 */
[----:B------:R-:W-:-:S02]  /*0540*/  @!P2 IMAD.MOV R5, RZ, RZ, -R5 ;  /* 0x000000ffff05a224 */ /* 0x000fc400078e0a05 */
[----:B------:R-:W-:Y:S01]  /*0550*/  IMAD R125, R8, 0x20, R11 ;  /* 0x00000020087d7824 */ /* 0x000fe200078e020b */
[----:B------:R-:W-:Y:S02]  /*0560*/  LOP3.LUT R7, R3, R8, RZ, 0xfc, !PT ;  /* 0x0000000803077212 */ /* 0x000fe400078efcff */
[----:B------:R-:W-:Y:S01]  /*0570*/  SEL R5, R6, R5, !P0 ;  /* 0x0000000506057207 */ /* 0x000fe20004000000 */
[----:B------:R-:W-:Y:S01]  /*0580*/  IMAD.SHL.U32 R125, R125, 0x2, RZ ;  /* 0x000000027d7d7824 */ /* 0x000fe200078e00ff */
[C-C-:B------:R-:W-:Y:S01]  /*0590*/  LOP3.LUT R12, R10.reuse, 0x10, R13.reuse, 0xf8, !PT ;  /* 0x000000100a0c7812 */ /* 0x140fe200078ef80d */
[----:B------:R-:W-:Y:S01]  /*05a0*/  IMAD.HI R6, R7, 0x66666667, RZ ;  /* 0x6666666707067827 */ /* 0x000fe200078e02ff */
[----:B------:R-:W-:Y:S02]  /*05b0*/  LOP3.LUT R105, R10, 0x18, R13, 0x78, !PT ;  /* 0x000000180a697812 */ /* 0x000fe400078e780d */
[----:B------:R-:W-:Y:S01]  /*05c0*/  LOP3.LUT R17, R12, 0x10, R9, 0x1e, !PT ;  /* 0x000000100c117812 */ /* 0x000fe200078e1e09 */
[----:B------:R-:W-:Y:S01]  /*05d0*/  IMAD R74, R4, 0x8, R5 ;  /* 0x00000008044a7824 */ /* 0x000fe200078e0205 */
[----:B------:R-:W-:-:S02]  /*05e0*/  SHF.R.U32.HI R9, RZ, 0x1f, R6 ;  /* 0x0000001fff097819 */ /* 0x000fc40000011606 */
[----:B------:R-:W-:Y:S02]  /*05f0*/  LOP3.LUT R5, R3, 0x40, R8, 0xfe, !PT ;  /* 0x0000004003057812 */ /* 0x000fe400078efe08 */
[----:B------:R-:W-:Y:S02]  /*0600*/  LOP3.LUT R4, R107, 0x8, RZ, 0xc0, !PT ;  /* 0x000000086b047812 */ /* 0x000fe400078ec0ff */
[----:B------:R-:W-:Y:S01]  /*0610*/  LEA.HI R12, R6, R9, RZ, 0x14 ;  /* 0x00000009060c7211 */ /* 0x000fe200078fa0ff */
[----:B------:R-:W-:Y:S01]  /*0620*/  IMAD.HI R6, R5, 0x66666667, RZ ;  /* 0x6666666705067827 */ /* 0x000fe200078e02ff */
[C-C-:B------:R-:W-:Y:S02]  /*0630*/  LOP3.LUT R9, R4.reuse, 0x20, R15.reuse, 0xfe, !PT ;  /* 0x0000002004097812 */ /* 0x140fe400078efe0f */
[----:B------:R-:W-:Y:S01]  /*0640*/  LOP3.LUT R19, R4, 0x40, R15, 0xfe, !PT ;  /* 0x0000004004137812 */ /* 0x000fe200078efe0f */
[----:B------:R-:W-:Y:S01]  /*0650*/  IMAD R12, R12, -0x2800, R7 ;  /* 0xffffd8000c0c7824 */ /* 0x000fe200078e0207 */
[----:B------:R-:W-:-:S02]  /*0660*/  LOP3.LUT R21, R4, 0x60, R15, 0xfe, !PT ;  /* 0x0000006004157812 */ /* 0x000fc400078efe0f */
[-C--:B------:R-:W-:Y:S02]  /*0670*/  LOP3.LUT R16, R9, R14.reuse, RZ, 0xfc, !PT ;  /* 0x0000000e09107212 */ /* 0x080fe400078efcff */
[----:B------:R-:W-:Y:S02]  /*0680*/  SHF.R.U32.HI R9, RZ, 0x1f, R6 ;  /* 0x0000001fff097819 */ /* 0x000fe40000011606 */
[----:B------:R-:W-:Y:S01]  /*0690*/  LOP3.LUT R4, R14, 0xf, R107, 0xf8, !PT ;  /* 0x0000000f0e047812 */ /* 0x000fe200078ef86b */
[----:B------:R-:W-:Y:S01]  /*06a0*/  IMAD.SHL.U32 R16, R16, 0x20, RZ ;  /* 0x0000002010107824 */ /* 0x000fe200078e00ff */
[-C--:B------:R-:W-:Y:S02]  /*06b0*/  LOP3.LUT R19, R19, R14.reuse, RZ, 0xfc, !PT ;  /* 0x0000000e13137212 */ /* 0x080fe400078efcff */
[----:B------:R-:W-:Y:S01]  /*06c0*/  LOP3.LUT R21, R21, R14, RZ, 0xfc, !PT ;  /* 0x0000000e15157212 */ /* 0x000fe200078efcff */
[----:B------:R-:W-:Y:S01]  /*06d0*/  IMAD.SHL.U32 R4, R4, 0x20, RZ ;  /* 0x0000002004047824 */ /* 0x000fe200078e00ff */
[----:B------:R-:W-:Y:S01]  /*06e0*/  LEA.HI R14, R6, R9, RZ, 0x14 ;  /* 0x00000009060e7211 */ /* 0x000fe200078fa0ff */
[----:B------:R-:W-:Y:S01]  /*06f0*/  IMAD.SHL.U32 R104, R19, 0x20, RZ ;  /* 0x0000002013687824 */ /* 0x000fe200078e00ff */
[----:B------:R-:W-:Y:S01]  /*0700*/  SHF.R.S32.HI R9, RZ, 0x18, R74 ;  /* 0x00000018ff097819 */ /* 0x000fe2000001144a */
[----:B------:R-:W-:Y:S01]  /*0710*/  IMAD.SHL.U32 R74, R74, 0x80, RZ ;  /* 0x000000804a4a7824 */ /* 0x000fe200078e00ff */
[-C--:B------:R-:W-:Y:S01]  /*0720*/  LOP3.LUT R124, R105, R4.reuse, RZ, 0xfc, !PT ;  /* 0x00000004697c7212 */ /* 0x080fe200078efcff */
[----:B------:R-:W-:Y:S01]  /*0730*/  IMAD R14, R14, -0x2800, R5 ;  /* 0xffffd8000e0e7824 */ /* 0x000fe200078e0205 */
[----:B------:R-:W-:Y:S01]  /*0740*/  LOP3.LUT R73, R17, R4, RZ, 0xfc, !PT ;  /* 0x0000000411497212 */ /* 0x000fe200078efcff */
[----:B------:R-:W-:Y:S01]  /*0750*/  IMAD.SHL.U32 R106, R21, 0x20, RZ ;  /* 0x00000020156a7824 */ /* 0x000fe200078e00ff */
[----:B------:R-:W-:Y:S01]  /*0760*/  SGXT R9, R9, 0x1 ;  /* 0x000000010909781a */ /* 0x000fe20000000200 */
[----:B------:R-:W-:Y:S01]  /*0770*/  IMAD.SHL.U32 R19, R14, 0x1000, RZ ;  /* 0x000010000e137824 */ /* 0x000fe200078e00ff */
[C---:B------:R-:W-:Y:S01]  /*0780*/  LOP3.LUT R4, R74.reuse, R8, RZ, 0xfc, !PT ;  /* 0x000000084a047212 */ /* 0x040fe200078efcff */
[----:B------:R-:W-:Y:S01]  /*0790*/  CS2R R20, SRZ ;  /* 0x0000000000147805 */ /* 0x000fe2000001ff00 */
[----:B------:R-:W-:-:S02]  /*07a0*/  LOP3.LUT R8, R74, 0x40, R8, 0xfe, !PT ;  /* 0x000000404a087812 */ /* 0x000fc400078efe08 */
[C---:B------:R-:W-:Y:S02]  /*07b0*/  LEA.HI R6, R9.reuse, R4, RZ, 0x9 ;  /* 0x0000000409067211 */ /* 0x040fe400078f48ff */
[----:B------:R-:W-:Y:S02]  /*07c0*/  LEA.HI R10, R9, R8, RZ, 0x9 ;  /* 0x00000008090a7211 */ /* 0x000fe400078f48ff */
[----:B------:R-:W-:Y:S02]  /*07d0*/  LOP3.LUT R9, R6, 0xffe00, RZ, 0xc0, !PT ;  /* 0x000ffe0006097812 */ /* 0x000fe400078ec0ff */
[----:B------:R-:W-:Y:S02]  /*07e0*/  LOP3.LUT R11, R10, 0xffe00, RZ, 0xc0, !PT ;  /* 0x000ffe000a0b7812 */ /* 0x000fe400078ec0ff */
[----:B------:R-:W-:Y:S01]  /*07f0*/  LOP3.LUT R13, R13, 0x18, R107, 0x48, !PT ;  /* 0x000000180d0d7812 */ /* 0x000fe200078e486b */
[----:B------:R-:W-:Y:S01]  /*0800*/  IMAD.IADD R9, R4, 0x1, -R9 ;  /* 0x0000000104097824 */ /* 0x000fe200078e0a09 */
[----:B------:R-:W-:Y:S01]  /*0810*/  LOP3.LUT R4, R107, 0x3, RZ, 0xc0, !PT ;  /* 0x000000036b047812 */ /* 0x000fe200078ec0ff */
[----:B------:R-:W-:Y:S01]  /*0820*/  IMAD.IADD R11, R8, 0x1, -R11 ;  /* 0x00000001080b7824 */ /* 0x000fe200078e0a0b */
[----:B------:R-:W-:-:S02]  /*0830*/  SHF.R.U32.HI R107, RZ, 0x2, R107 ;  /* 0x00000002ff6b7819 */ /* 0x000fc4000001166b */
[C---:B------:R-:W-:Y:S01]  /*0840*/  LOP3.LUT R6, R15.reuse, 0x20, RZ, 0xfc, !PT ;  /* 0x000000200f067812 */ /* 0x040fe200078efcff */
[----:B------:R-:W-:Y:S01]  /*0850*/  IMAD.WIDE.U32 R4, R4, 0x10, RZ ;  /* 0x0000001004047825 */ /* 0x000fe200078e00ff */
[C---:B------:R-:W-:Y:S02]  /*0860*/  LOP3.LUT R8, R15.reuse, 0x40, RZ, 0xfc, !PT ;  /* 0x000000400f087812 */ /* 0x040fe400078efcff */
[----:B------:R-:W-:Y:S02]  /*0870*/  LOP3.LUT R10, R15, 0x60, RZ, 0xfc, !PT ;  /* 0x000000600f0a7812 */ /* 0x000fe400078efcff */
[----:B------:R-:W-:Y:S02]  /*0880*/  LOP3.LUT R6, R6, 0x8, R107, 0xf8, !PT ;  /* 0x0000000806067812 */ /* 0x000fe400078ef86b */
[----:B------:R-:W-:Y:S02]  /*0890*/  LOP3.LUT R126, R16, R105, RZ, 0xfc, !PT ;  /* 0x00000069107e7212 */ /* 0x000fe400078efcff */
[----:B------:R-:W-:-:S02]  /*08a0*/  LOP3.LUT R75, R17, R16, RZ, 0xfc, !PT ;  /* 0x00000010114b7212 */ /* 0x000fc400078efcff */
[--C-:B------:R-:W-:Y:S01]  /*08b0*/  LOP3.LUT R16, R15, 0x8, R107.reuse, 0xf8, !PT ;  /* 0x000000080f107812 */ /* 0x100fe200078ef86b */
[----:B------:R-:W-:Y:S01]  /*08c0*/  IMAD.SHL.U32 R15, R11, 0x1000, RZ ;  /* 0x000010000b0f7824 */ /* 0x000fe200078e00ff */
[--C-:B------:R-:W-:Y:S02]  /*08d0*/  LOP3.LUT R8, R8, 0x8, R107.reuse, 0xf8, !PT ;  /* 0x0000000808087812 */ /* 0x100fe400078ef86b */
[--C-:B------:R-:W-:Y:S02]  /*08e0*/  LOP3.LUT R10, R10, 0x8, R107.reuse, 0xf8, !PT ;  /* 0x000000080a0a7812 */ /* 0x100fe400078ef86b */
[--C-:B------:R-:W-:Y:S02]  /*08f0*/  LOP3.LUT R6, R6, 0x10, R107.reuse, 0xf8, !PT ;  /* 0x0000001006067812 */ /* 0x100fe400078ef86b */
[--C-:B------:R-:W-:Y:S02]  /*0900*/  LOP3.LUT R16, R16, 0x10, R107.reuse, 0xf8, !PT ;  /* 0x0000001010107812 */ /* 0x100fe400078ef86b */
[----:B------:R-:W-:Y:S01]  /*0910*/  LOP3.LUT R8, R8, 0x10, R107, 0xf8, !PT ;  /* 0x0000001008087812 */ /* 0x000fe200078ef86b */
[----:B------:R-:W-:Y:S01]  /*0920*/  IMAD R117, R6, 0x20, R13 ;  /* 0x0000002006757824 */ /* 0x000fe200078e020d */
[----:B------:R-:W-:Y:S01]  /*0930*/  LOP3.LUT R10, R10, 0x10, R107, 0xf8, !PT ;  /* 0x000000100a0a7812 */ /* 0x000fe200078ef86b */
[----:B------:R-:W-:Y:S01]  /*0940*/  IMAD.WIDE R6, R19, 0x2, RZ ;  /* 0x0000000213067825 */ /* 0x000fe200078e02ff */
[----:B------:R-:W-:-:S02]  /*0950*/  LOP3.LUT R127, R104, R105, RZ, 0xfc, !PT ;  /* 0x00000069687f7212 */ /* 0x000fc400078efcff */
[----:B------:R-:W-:Y:S01]  /*0960*/  LOP3.LUT R105, R106, R105, RZ, 0xfc, !PT ;  /* 0x000000696a697212 */ /* 0x000fe200078efcff */
[--C-:B------:R-:W-:Y:S01]  /*0970*/  IMAD R116, R16, 0x20, R13.reuse ;  /* 0x0000002010747824 */ /* 0x100fe200078e020d */
[C---:B------:R-:W-:Y:S01]  /*0980*/  LOP3.LUT R104, R17.reuse, R104, RZ, 0xfc, !PT ;  /* 0x0000006811687212 */ /* 0x040fe200078efcff */
[--C-:B------:R-:W-:Y:S01]  /*0990*/  IMAD R118, R8, 0x20, R13.reuse ;  /* 0x0000002008767824 */ /* 0x100fe200078e020d */
[----:B------:R-:W-:Y:S01]  /*09a0*/  LOP3.LUT R106, R17, R106, RZ, 0xfc, !PT ;  /* 0x0000006a116a7212 */ /* 0x000fe200078efcff */
[----:B------:R-:W-:Y:S01]  /*09b0*/  IMAD.SHL.U32 R17, R12, 0x1000, RZ ;  /* 0x000010000c117824 */ /* 0x000fe200078e00ff */
[----:B------:R-:W-:Y:S01]  /*09c0*/  LOP3.LUT R71, R4, R6, RZ, 0xfc, !PT ;  /* 0x0000000604477212 */ /* 0x000fe200078efcff */
[----:B------:R-:W-:Y:S01]  /*09d0*/  IMAD R119, R10, 0x20, R13 ;  /* 0x000000200a777824 */ /* 0x000fe200078e020d */
[----:B------:R-:W-:Y:S01]  /*09e0*/  LOP3.LUT R76, R5, R7, RZ, 0xfc, !PT ;  /* 0x00000007054c7212 */ /* 0x000fe200078efcff */
[----:B------:R-:W-:Y:S01]  /*09f0*/  IMAD.SHL.U32 R13, R9, 0x1000, RZ ;  /* 0x00001000090d7824 */ /* 0x000fe200078e00ff */
[C-C-:B------:R-:W-:Y:S01]  /*0a00*/  LOP3.LUT R12, R17.reuse, 0x18, R72.reuse, 0xf8, !PT ;  /* 0x00000018110c7812 */ /* 0x140fe200078ef848 */
[----:B------:R-:W-:Y:S01]  /*0a10*/  IMAD.WIDE R8, R17, 0x2, RZ ;  /* 0x0000000211087825 */ /* 0x000fe200078e02ff */
[----:B------:R-:W-:Y:S01]  /*0a20*/  LOP3.LUT R14, R19, 0x18, R72, 0xf8, !PT ;  /* 0x00000018130e7812 */ /* 0x000fe200078ef848 */
[----:B------:R-:W-:Y:S01]  /*0a30*/  CS2R R16, SRZ ;  /* 0x0000000000107805 */ /* 0x000fe2000001ff00 */
[----:B------:R-:W-:Y:S01]  /*0a40*/  IADD3 R71, P5, R71, c[0x0][0x168], RZ ;  /* 0x00005a0047477a10 */ /* 0x000fe20007fbe0ff */
[----:B------:R-:W-:Y:S01]  /*0a50*/  IMAD.WIDE R10, R15, 0x2, RZ ;  /* 0x000000020f0a7825 */ /* 0x000fe200078e02ff */
[C---:B------:R-:W-:Y:S01]  /*0a60*/  LOP3.LUT R67, R4.reuse, R8, RZ, 0xfc, !PT ;  /* 0x0000000804437212 */ /* 0x040fe200078efcff */
[----:B------:R-:W-:Y:S01]  /*0a70*/  CS2R R18, SRZ ;  /* 0x0000000000127805 */ /* 0x000fe2000001ff00 */
[----:B------:R-:W-:Y:S01]  /*0a80*/  LOP3.LUT R70, R5, R9, RZ, 0xfc, !PT ;  /* 0x0000000905467212 */ /* 0x000fe200078efcff */
[----:B------:R-:W-:Y:S01]  /*0a90*/  IMAD.WIDE R6, R13, 0x2, RZ ;  /* 0x000000020d067825 */ /* 0x000fe200078e02ff */
[----:B------:R-:W-:-:S02]  /*0aa0*/  LOP3.LUT R66, R4, R10, RZ, 0xfc, !PT ;  /* 0x0000000a04427212 */ /* 0x000fc400078efcff */
[C---:B------:R-:W-:Y:S02]  /*0ab0*/  LOP3.LUT R69, R5.reuse, R11, RZ, 0xfc, !PT ;  /* 0x0000000b05457212 */ /* 0x040fe400078efcff */
[----:B------:R-:W-:Y:S01]  /*0ac0*/  LOP3.LUT R68, R5, R7, RZ, 0xfc, !PT ;  /* 0x0000000705447212 */ /* 0x000fe200078efcff */
[----:B------:R-:W-:Y:S01]  /*0ad0*/  IMAD.MOV.U32 R5, RZ, RZ, 0x2 ;  /* 0x00000002ff057424 */ /* 0x000fe200078e00ff */
[--C-:B------:R-:W-:Y:S02]  /*0ae0*/  LOP3.LUT R8, R13, 0x18, R72.reuse, 0xf8, !PT ;  /* 0x000000180d087812 */ /* 0x100fe400078ef848 */
[----:B------:R-:W-:Y:S01]  /*0af0*/  LOP3.LUT R10, R15, 0x18, R72, 0xf8, !PT ;  /* 0x000000180f0a7812 */ /* 0x000fe200078ef848 */
[-C--:B------:R-:W-:Y:S01]  /*0b00*/  IMAD.WIDE R12, R12, R5.reuse, c[0x0][0x168] ;  /* 0x00005a000c0c7625 */ /* 0x080fe200078e0205 */
[----:B------:R-:W-:Y:S02]  /*0b10*/  LOP3.LUT R65, R4, R6, RZ, 0xfc, !PT ;  /* 0x0000000604417212 */ /* 0x000fe400078efcff */
[----:B------:R-:W-:Y:S01]  /*0b20*/  IADD3 R132, P6, R71, 0x40, RZ ;  /* 0x0000004047847810 */ /* 0x000fe20007fde0ff */
[-C--:B------:R-:W-:Y:S01]  /*0b30*/  IMAD.WIDE R8, R8, R5.reuse, c[0x0][0x160] ;  /* 0x0000580008087625 */ /* 0x080fe200078e0205 */
[----:B------:R-:W-:Y:S01]  /*0b40*/  IADD3 R67, P4, R67, c[0x0][0x168], RZ ;  /* 0x00005a0043437a10 */ /* 0x000fe20007f9e0ff */
[----:B------:R-:W-:Y:S01]  /*0b50*/  CS2R R6, SRZ ;  /* 0x0000000000067805 */ /* 0x000fe2000001ff00 */
[----:B------:R-:W-:Y:S01]  /*0b60*/  IADD3 R66, P2, R66, c[0x0][0x160], RZ ;  /* 0x0000580042427a10 */ /* 0x000fe20007f5e0ff */
[----:B------:R-:W-:Y:S01]  /*0b70*/  IMAD.WIDE R10, R10, R5, c[0x0][0x160] ;  /* 0x000058000a0a7625 */ /* 0x000fe200078e0205 */
[----:B------:R1:W-:Y:S01]  /*0b80*/  LDGSTS.E.BYPASS.128 [R125], [R8.64] ;  /* 0x00000000087d7fae */ /* 0x0003e2000b901c46 */
[----:B------:R-:W-:-:S02]  /*0b90*/  IADD3 R65, P0, R65, c[0x0][0x160], RZ ;  /* 0x0000580041417a10 */ /* 0x000fc40007f1e0ff */
[----:B------:R-:W-:Y:S01]  /*0ba0*/  IMAD.WIDE R14, R14, R5, c[0x0][0x168] ;  /* 0x00005a000e0e7625 */ /* 0x000fe200078e0205 */
[----:B------:R2:W-:Y:S01]  /*0bb0*/  LDGSTS.E.BYPASS.128 [R125+0x1000], [R10.64] ;  /* 0x010000000a7d7fae */ /* 0x0005e2000b901c46 */
[----:B------:R-:W-:Y:S01]  /*0bc0*/  IADD3.X R131, RZ, c[0x0][0x16c], R76, P6, P5 ;  /* 0x00005b00ff837a10 */ /* 0x000fe200037ea44c */
[----:B------:R-:W-:Y:S01]  /*0bd0*/  CS2R R4, SRZ ;  /* 0x0000000000047805 */ /* 0x000fe2000001ff00 */
[----:B------:R-:W-:Y:S01]  /*0be0*/  IADD3 R134, P3, R67, 0x40, RZ ;  /* 0x0000004043867810 */ /* 0x000fe20007f7e0ff */
[----:B------:R-:W0:Y:S01]  /*0bf0*/  LDGDEPBAR ;  /* 0x00000000000079af */ /* 0x000e220000000000 */
[----:B------:R-:W-:Y:S02]  /*0c00*/  IADD3 R136, P1, R66, 0x40, RZ ;  /* 0x0000004042887810 */ /* 0x000fe40007f3e0ff */
[----:B------:R-:W-:Y:S01]  /*0c10*/  IADD3 R138, P5, R65, 0x40, RZ ;  /* 0x00000040418a7810 */ /* 0x000fe20007fbe0ff */
[----:B------:R3:W-:Y:S01]  /*0c20*/  LDGSTS.E.BYPASS.128 [R125+0x2000], [R12.64] ;  /* 0x020000000c7d7fae */ /* 0x0007e2000b901c46 */
[----:B-1----:R-:W-:Y:S01]  /*0c30*/  CS2R R8, SRZ ;  /* 0x0000000000087805 */ /* 0x002fe2000001ff00 */
[----:B------:R-:W-:Y:S01]  /*0c40*/  CS2R R64, SRZ ;  /* 0x0000000000407805 */ /* 0x000fe2000001ff00 */
[----:B------:R-:W-:Y:S01]  /*0c50*/  CS2R R66, SRZ ;  /* 0x0000000000427805 */ /* 0x000fe2000001ff00 */
[----:B------:R1:W-:Y:S01]  /*0c60*/  LDGSTS.E.BYPASS.128 [R125+0x3000], [R14.64] ;  /* 0x030000000e7d7fae */ /* 0x0003e2000b901c46 */
[----:B--2---:R-:W-:Y:S01]  /*0c70*/  CS2R R10, SRZ ;  /* 0x00000000000a7805 */ /* 0x004fe2000001ff00 */
[----:B------:R-:W-:-:S02]  /*0c80*/  IADD3.X R133, RZ, c[0x0][0x16c], R70, P3, P4 ;  /* 0x00005b00ff857a10 */ /* 0x000fc40001fe8446 */
[----:B------:R-:W0:Y:S01]  /*0c90*/  LDGDEPBAR ;  /* 0x00000000000079af */ /* 0x000e220000000000 */
[----:B------:R-:W-:Y:S02]  /*0ca0*/  IADD3.X R135, RZ, c[0x0][0x164], R69, P1, P2 ;  /* 0x00005900ff877a10 */ /* 0x000fe40000fe4445 */
[----:B------:R-:W-:Y:S01]  /*0cb0*/  IADD3.X R137, RZ, c[0x0][0x164], R68, P5, P0 ;  /* 0x00005900ff897a10 */ /* 0x000fe20002fe0444 */
[----:B---3--:R-:W-:Y:S01]  /*0cc0*/  CS2R R12, SRZ ;  /* 0x00000000000c7805 */ /* 0x008fe2000001ff00 */
[----:B-1----:R-:W-:Y:S02]  /*0cd0*/  CS2R R14, SRZ ;  /* 0x00000000000e7805 */ /* 0x002fe4000001ff00 */
.L_x_0:
[----:B------:R-:W-:-:S04]  /*0ce0*/  DEPBAR.LE SB0, 0x0 ;  /* 0x000080000000791a */ /* 0x000fc80000000000 */
[----:B------:R-:W-:Y:S01]  /*0cf0*/  UIADD3 UR5, UR4, 0x1, URZ ;  /* 0x0000000104057890 */ /* 0x000fe2000fffe03f */
[----:B------:R-:W-:Y:S01]  /*0d00*/  BAR.SYNC.DEFER_BLOCKING 0x0 ;  /* 0x0000000000007b1d */ /* 0x000fe20000010000 */
[----:B------:R-:W-:Y:S01]  /*0d10*/  UISETP.GT.U32.AND UP0, UPT, UR4, 0x7ffffffe, UPT ;  /* 0x7ffffffe0400788c */ /* 0x000fe2000bf04070 */
[----:B------:R-:W-:-:S03]  /*0d20*/  ISETP.NE.U32.AND P0, PT, R129, 0x1fc0, PT ;  /* 0x00001fc08100780c */ /* 0x000fc60003f05070 */
[----:B------:R-:W-:Y:S01]  /*0d30*/  USEL UR4, UR5, URZ, UP0 ;  /* 0x0000003f05047287 */ /* 0x000fe20008000000 */
[----:B------:R-:W-:-:S03]  /*0d40*/  ISETP.NE.AND.EX P0, PT, R130, RZ, PT, P0 ;  /* 0x000000ff8200720c */ /* 0x000fc60003f05300 */
[----:B------:R-:W-:-:S06]  /*0d50*/  USHF.L.U32 UR5, UR4, 0xd, URZ ;  /* 0x0000000d04057899 */ /* 0x000fcc000800063f */
[----:B------:R-:W-:Y:S02]  /*0d60*/  LEA R76, R124, UR5, 0x1 ;  /* 0x000000057c4c7c11 */ /* 0x000fe4000f8e08ff */
[----:B------:R-:W-:Y:S02]  /*0d70*/  LEA R80, R116, UR5, 0x1 ;  /* 0x0000000574507c11 */ /* 0x000fe4000f8e08ff */
[----:B------:R-:W-:Y:S02]  /*0d80*/  LEA R84, R117, UR5, 0x1 ;  /* 0x0000000575547c11 */ /* 0x000fe4000f8e08ff */
[----:B------:R-:W-:Y:S02]  /*0d90*/  LEA R88, R118, UR5, 0x1 ;  /* 0x0000000576587c11 */ /* 0x000fe4000f8e08ff */
[----:B------:R-:W-:Y:S01]  /*0da0*/  LEA R68, R119, UR5, 0x1 ;  /* 0x0000000577447c11 */ /* 0x000fe2000f8e08ff */
[----:B------:R-:W-:Y:S01]  /*0db0*/  LDSM.16.M88.4 R76, [R76] ;  /* 0x000000004c4c783b */ /* 0x000fe20000000200 */
[----:B------:R-:W-:-:S02]  /*0dc0*/  LEA R120, R126, UR5, 0x1 ;  /* 0x000000057e787c11 */ /* 0x000fc4000f8e08ff */
[----:B------:R-:W-:Y:S01]  /*0dd0*/  LEA R112, R127, UR5, 0x1 ;  /* 0x000000057f707c11 */ /* 0x000fe2000f8e08ff */
[----:B------:R-:W1:Y:S01]  /*0de0*/  LDSM.16.M88.4 R80, [R80+0x2000] ;  /* 0x002000005050783b */ /* 0x000e620000000200 */
[----:B------:R-:W-:Y:S02]  /*0df0*/  LEA R108, R105, UR5, 0x1 ;  /* 0x00000005696c7c11 */ /* 0x000fe4000f8e08ff */
[----:B------:R-:W-:Y:S01]  /*0e00*/  LEA R92, R73, UR5, 0x1 ;  /* 0x00000005495c7c11 */ /* 0x000fe2000f8e08ff */
[----:B------:R-:W2:Y:S01]  /*0e10*/  LDSM.16.M88.4 R84, [R84+0x2000] ;  /* 0x002000005454783b */ /* 0x000ea20000000200 */
[----:B------:R-:W-:Y:S02]  /*0e20*/  LEA R96, R75, UR5, 0x1 ;  /* 0x000000054b607c11 */ /* 0x000fe4000f8e08ff */
[----:B------:R-:W-:Y:S01]  /*0e30*/  LEA R100, R104, UR5, 0x1 ;  /* 0x0000000568647c11 */ /* 0x000fe2000f8e08ff */
[----:B------:R-:W3:Y:S01]  /*0e40*/  LDSM.16.M88.4 R88, [R88+0x2000] ;  /* 0x002000005858783b */ /* 0x000ee20000000200 */
[----:B------:R-:W-:-:S03]  /*0e50*/  LEA R128, R106, UR5, 0x1 ;  /* 0x000000056a807c11 */ /* 0x000fc6000f8e08ff */
[----:B------:R-:W4:Y:S04]  /*0e60*/  LDSM.16.M88.4 R68, [R68+0x2000] ;  /* 0x002000004444783b */ /* 0x000f280000000200 */
[----:B------:R-:W3:Y:S04]  /*0e70*/  LDSM.16.M88.4 R120, [R120] ;  /* 0x000000007878783b */ /* 0x000ee80000000200 */
[----:B------:R-:W4:Y:S04]  /*0e80*/  LDSM.16.M88.4 R112, [R112] ;  /* 0x000000007070783b */ /* 0x000f280000000200 */
[----:B------:R-:W4:Y:S04]  /*0e90*/  LDSM.16.M88.4 R108, [R108] ;  /* 0x000000006c6c783b */ /* 0x000f280000000200 */
[----:B------:R-:W4:Y:S04]  /*0ea0*/  LDSM.16.M88.4 R92, [R92] ;  /* 0x000000005c5c783b */ /* 0x000f280000000200 */
[----:B------:R-:W4:Y:S04]  /*0eb0*/  LDSM.16.M88.4 R96, [R96] ;  /* 0x000000006060783b */ /* 0x000f280000000200 */
[----:B------:R-:W4:Y:S01]  /*0ec0*/  LDSM.16.M88.4 R100, [R100] ;  /* 0x000000006464783b */ /* 0x000f220000000200 */
[C---:B-1----:R-:W-:Y:S08]  /*0ed0*/  HMMA.16816.F32.BF16 R4, R76.reuse, R80, R4 ;  /* 0x000000504c04723c */ /* 0x042ff00000041804 */
[C---:B--2---:R-:W-:Y:S08]  /*0ee0*/  HMMA.16816.F32.BF16 R8, R76.reuse, R84, R8 ;  /* 0x000000544c08723c */ /* 0x044ff00000041808 */
[C---:B---3--:R-:W-:Y:S08]  /*0ef0*/  HMMA.16816.F32.BF16 R12, R76.reuse, R88, R12 ;  /* 0x000000584c0c723c */ /* 0x048ff0000004180c */
[----:B----4-:R-:W-:Y:S01]  /*0f00*/  HMMA.16816.F32.BF16 R16, R76, R68, R16 ;  /* 0x000000444c10723c */ /* 0x010fe20000041810 */
[----:B------:R-:W1:Y:S07]  /*0f10*/  LDSM.16.M88.4 R76, [R128] ;  /* 0x00000000804c783b */ /* 0x000e6e0000000200 */
[-C--:B------:R-:W-:Y:S08]  /*0f20*/  HMMA.16816.F32.BF16 R20, R120, R80.reuse, R20 ;  /* 0x000000507814723c */ /* 0x080ff00000041814 */
[-C--:B------:R-:W-:Y:S08]  /*0f30*/  HMMA.16816.F32.BF16 R36, R112, R80.reuse, R36 ;  /* 0x000000507024723c */ /* 0x080ff00000041824 */
[----:B------:R-:W-:Y:S07]  /*0f40*/  HMMA.16816.F32.BF16 R52, R108, R80, R52 ;  /* 0x000000506c34723c */ /* 0x000fee0000041834 */
[----:B------:R-:W-:Y:S01]  /*0f50*/  IADD3 R80, P2, R129, R136, RZ ;  /* 0x0000008881507210 */ /* 0x000fe20007f5e0ff */
[----:B------:R-:W-:Y:S04]  /*0f60*/  HMMA.16816.F32.BF16 R32, R120, R68, R32 ;  /* 0x000000447820723c */ /* 0x000fe80000041820 */
[----:B------:R-:W-:-:S04]  /*0f70*/  IMAD.X R81, R130, 0x1, R135, P2 ;  /* 0x0000000182517824 */ /* 0x000fc800010e0687 */
[-C--:B------:R-:W-:Y:S08]  /*0f80*/  HMMA.16816.F32.BF16 R48, R112, R68.reuse, R48 ;  /* 0x000000447030723c */ /* 0x080ff00000041830 */
[----:B------:R-:W-:Y:S07]  /*0f90*/  HMMA.16816.F32.BF16 R64, R108, R68, R64 ;  /* 0x000000446c40723c */ /* 0x000fee0000041840 */
[C---:B------:R-:W-:Y:S01]  /*0fa0*/  IADD3 R68, P1, R129.reuse, R138, RZ ;  /* 0x0000008a81447210 */ /* 0x040fe20007f3e0ff */
[-C--:B------:R-:W-:Y:S04]  /*0fb0*/  HMMA.16816.F32.BF16 R4, R92, R82.reuse, R4 ;  /* 0x000000525c04723c */ /* 0x080fe80000041804 */
[C---:B------:R-:W-:Y:S01]  /*0fc0*/  IMAD.X R69, R130.reuse, 0x1, R137, P1 ;  /* 0x0000000182457824 */ /* 0x040fe200008e0689 */
[----:B------:R-:W-:Y:S03]  /*0fd0*/  BAR.SYNC.DEFER_BLOCKING 0x0 ;  /* 0x0000000000007b1d */ /* 0x000fe60000010000 */
[-C--:B------:R-:W-:Y:S08]  /*0fe0*/  HMMA.16816.F32.BF16 R20, R96, R82.reuse, R20 ;  /* 0x000000526014723c */ /* 0x080ff00000041814 */
[-C--:B------:R-:W-:Y:S08]  /*0ff0*/  HMMA.16816.F32.BF16 R36, R100, R82.reuse, R36 ;  /* 0x000000526424723c */ /* 0x080ff00000041824 */
[----:B-1----:R-:W-:Y:S01]  /*1000*/  HMMA.16816.F32.BF16 R52, R76, R82, R52 ;  /* 0x000000524c34723c */ /* 0x002fe20000041834 */
[----:B------:R-:W-:Y:S01]  /*1010*/  @!PT LDS RZ, [RZ] ;  /* 0x00000000fffff984 */ /* 0x000fe20000000800 */
[----:B------:R-:W-:Y:S01]  /*1020*/  @!PT LDS RZ, [RZ] ;  /* 0x00000000fffff984 */ /* 0x000fe20000000800 */
[----:B------:R-:W-:Y:S01]  /*1030*/  @!PT LDS RZ, [RZ] ;  /* 0x00000000fffff984 */ /* 0x000fe20000000800 */
[----:B------:R1:W-:Y:S06]  /*1040*/  LDGSTS.E.BYPASS.128 [R125], [R68.64], P0 ;  /* 0x00000000447d7fae */ /* 0x0003ec0008101c46 */
[C---:B------:R-:W-:Y:S01]  /*1050*/  IADD3 R82, P3, R129.reuse, R134, RZ ;  /* 0x0000008681527210 */ /* 0x040fe20007f7e0ff */
[-C--:B------:R-:W-:Y:S01]  /*1060*/  HMMA.16816.F32.BF16 R16, R92, R70.reuse, R16 ;  /* 0x000000465c10723c */ /* 0x080fe20000041810 */
[----:B------:R1:W-:Y:S03]  /*1070*/  LDGSTS.E.BYPASS.128 [R125+0x1000], [R80.64], P0 ;  /* 0x01000000507d7fae */ /* 0x0003e60008101c46 */
[C---:B------:R-:W-:Y:S01]  /*1080*/  IMAD.X R83, R130.reuse, 0x1, R133, P3 ;  /* 0x0000000182537824 */ /* 0x040fe200018e0685 */
[----:B------:R-:W0:Y:S03]  /*1090*/  LDGDEPBAR ;  /* 0x00000000000079af */ /* 0x000e260000000000 */
[-C--:B------:R-:W-:Y:S01]  /*10a0*/  HMMA.16816.F32.BF16 R32, R96, R70.reuse, R32 ;  /* 0x000000466020723c */ /* 0x080fe20000041820 */
[----:B------:R1:W-:Y:S07]  /*10b0*/  LDGSTS.E.BYPASS.128 [R125+0x2000], [R82.64], P0 ;  /* 0x02000000527d7fae */ /* 0x0003ee0008101c46 */
[-C--:B------:R-:W-:Y:S08]  /*10c0*/  HMMA.16816.F32.BF16 R48, R100, R70.reuse, R48 ;  /* 0x000000466430723c */ /* 0x080ff00000041830 */
[----:B------:R-:W-:Y:S07]  /*10d0*/  HMMA.16816.F32.BF16 R64, R76, R70, R64 ;  /* 0x000000464c40723c */ /* 0x000fee0000041840 */
[----:B------:R-:W-:Y:S01]  /*10e0*/  IADD3 R70, P1, R129, R132, RZ ;  /* 0x0000008481467210 */ /* 0x000fe20007f3e0ff */
[----:B------:R-:W-:Y:S04]  /*10f0*/  HMMA.16816.F32.BF16 R24, R120, R84, R24 ;  /* 0x000000547818723c */ /* 0x000fe80000041818 */
[----:B------:R-:W-:-:S04]  /*1100*/  IMAD.X R71, R130, 0x1, R131, P1 ;  /* 0x0000000182477824 */ /* 0x000fc800008e0683 */
[----:B------:R-:W-:Y:S01]  /*1110*/  HMMA.16816.F32.BF16 R28, R120, R88, R28 ;  /* 0x00000058781c723c */ /* 0x000fe2000004181c */
[----:B------:R1:W-:Y:S01]  /*1120*/  LDGSTS.E.BYPASS.128 [R125+0x3000], [R70.64], P0 ;  /* 0x03000000467d7fae */ /* 0x0003e20008101c46 */
[----:B------:R-:W-:-:S03]  /*1130*/  IADD3 R129, P0, R129, 0x40, RZ ;  /* 0x0000004081817810 */ /* 0x000fc60007f1e0ff */
[----:B------:R-:W0:Y:S02]  /*1140*/  LDGDEPBAR ;  /* 0x00000000000079af */ /* 0x000e240000000000 */
[----:B------:R-:W-:Y:S01]  /*1150*/  IMAD.X R130, RZ, RZ, R130, P0 ;  /* 0x000000ffff827224 */ /* 0x000fe200000e0682 */
[----:B------:R-:W-:Y:S01]  /*1160*/  HMMA.16816.F32.BF16 R40, R112, R84, R40 ;  /* 0x000000547028723c */ /* 0x000fe20000041828 */
[----:B------:R-:W-:-:S04]  /*1170*/  ISETP.NE.U32.AND P0, PT, R129, 0x2000, PT ;  /* 0x000020008100780c */ /* 0x000fc80003f05070 */
[----:B------:R-:W-:-:S03]  /*1180*/  ISETP.NE.AND.EX P0, PT, R130, RZ, PT, P0 ;  /* 0x000000ff8200720c */ /* 0x000fc60003f05300 */
[----:B------:R-:W-:Y:S08]  /*1190*/  HMMA.16816.F32.BF16 R44, R112, R88, R44 ;  /* 0x00000058702c723c */ /* 0x000ff0000004182c */
[C---:B------:R-:W-:Y:S08]  /*11a0*/  HMMA.16816.F32.BF16 R56, R108.reuse, R84, R56 ;  /* 0x000000546c38723c */ /* 0x040ff00000041838 */
        /* <DEDUP_REMOVED lines=8> */
[----:B------:R-:W-:Y:S01]  /*1230*/  HMMA.16816.F32.BF16 R60, R76, R90, R60 ;  /* 0x0000005a4c3c723c */ /* 0x000fe2000004183c */
[----:B-1----:R-:W-:Y:S07]  /*1240*/  @P0 BRA `(.L_x_0) ;  /* 0xfffffa9000000947 */ /* 0x002fee000383ffff */
[----:B------:R-:W1:Y:S01]  /*1250*/  S2R R69, SR_TID.X ;  /* 0x0000000000457919 */ /* 0x000e620000002100 */
[----:B------:R-:W-:Y:S01]  /*1260*/  F2FP.BF16.PACK_AB R68, R5, R4 ;  /* 0x000000040544723e */ /* 0x000fe200000010ff */
[----:B------:R-:W-:-:S04]  /*1270*/  DEPBAR.LE SB0, 0x0 ;  /* 0x000080000000791a */ /* 0x000fc80000000000 */
[----:B------:R-:W-:Y:S02]  /*1280*/  F2FP.BF16.PACK_AB R70, R7, R6 ;  /* 0x000000060746723e */ /* 0x000fe400000010ff */
[----:B------:R-:W-:Y:S02]  /*1290*/  LOP3.LUT R3, R3, 0x78, R72, 0xf8, !PT ;  /* 0x0000007803037812 */ /* 0x000fe400078ef848 */
[----:B------:R-:W-:Y:S02]  /*12a0*/  F2FP.BF16.PACK_AB R8, R9, R8 ;  /* 0x000000080908723e */ /* 0x000fe400000010ff */
[----:B------:R-:W-:Y:S02]  /*12b0*/  F2FP.BF16.PACK_AB R10, R11, R10 ;  /* 0x0000000a0b0a723e */ /* 0x000fe400000010ff */
[----:B------:R-:W-:Y:S02]  /*12c0*/  F2FP.BF16.PACK_AB R12, R13, R12 ;  /* 0x0000000c0d0c723e */ /* 0x000fe400000010ff */
[----:B------:R-:W-:-:S02]  /*12d0*/  F2FP.BF16.PACK_AB R14, R15, R14 ;  /* 0x0000000e0f0e723e */ /* 0x000fc400000010ff */
[----:B------:R-:W-:Y:S02]  /*12e0*/  F2FP.BF16.PACK_AB R76, R17, R16 ;  /* 0x00000010114c723e */ /* 0x000fe400000010ff */
[----:B------:R-:W-:Y:S02]  /*12f0*/  F2FP.BF16.PACK_AB R78, R19, R18 ;  /* 0x00000012134e723e */ /* 0x000fe400000010ff */
[----:B------:R-:W-:Y:S01]  /*1300*/  F2FP.BF16.PACK_AB R80, R21, R20 ;  /* 0x000000141550723e */ /* 0x000fe200000010ff */
[----:B-1----:R-:W-:Y:S01]  /*1310*/  IMAD.SHL.U32 R5, R69, 0x20, RZ ;  /* 0x0000002045057824 */ /* 0x002fe200078e00ff */
[----:B------:R-:W-:Y:S01]  /*1320*/  F2FP.BF16.PACK_AB R82, R23, R22 ;  /* 0x000000161752723e */ /* 0x000fe200000010ff */
[----:B------:R-:W-:Y:S01]  /*1330*/  IMAD.SHL.U32 R4, R69, 0x2, RZ ;  /* 0x0000000245047824 */ /* 0x000fe200078e00ff */
[----:B------:R-:W-:Y:S02]  /*1340*/  SHF.R.U32.HI R69, RZ, 0x4, R69 ;  /* 0x00000004ff457819 */ /* 0x000fe40000011645 */
[----:B------:R-:W-:-:S02]  /*1350*/  LOP3.LUT R5, R5, 0x180, RZ, 0xc0, !PT ;  /* 0x0000018005057812 */ /* 0x000fc400078ec0ff */
[----:B------:R-:W-:Y:S02]  /*1360*/  F2FP.BF16.PACK_AB R84, R25, R24 ;  /* 0x000000181954723e */ /* 0x000fe400000010ff */
[----:B------:R-:W-:Y:S02]  /*1370*/  LOP3.LUT R5, R5, 0x6, R4, 0xf8, !PT ;  /* 0x0000000605057812 */ /* 0x000fe400078ef804 */
[----:B------:R-:W-:Y:S02]  /*1380*/  F2FP.BF16.PACK_AB R86, R27, R26 ;  /* 0x0000001a1b56723e */ /* 0x000fe400000010ff */
[----:B------:R-:W-:Y:S01]  /*1390*/  F2FP.BF16.PACK_AB R88, R29, R28 ;  /* 0x0000001c1d58723e */ /* 0x000fe200000010ff */
[----:B------:R-:W-:Y:S01]  /*13a0*/  IMAD R7, R2, 0x20, R5 ;  /* 0x0000002002077824 */ /* 0x000fe200078e0205 */
[----:B------:R-:W-:Y:S02]  /*13b0*/  SGXT.U32 R5, R69, 0x4 ;  /* 0x000000044505781a */ /* 0x000fe40000000000 */
[----:B------:R-:W-:Y:S01]  /*13c0*/  LOP3.LUT R2, R72, 0x7f8, RZ, 0xc0, !PT ;  /* 0x000007f848027812 */ /* 0x000fe200078ec0ff */
[----:B------:R-:W-:Y:S01]  /*13d0*/  IMAD R0, R0, 0x10, R7 ;  /* 0x0000001000007824 */ /* 0x000fe200078e0207 */
[----:B------:R-:W-:-:S02]  /*13e0*/  LOP3.LUT R74, R5, R74, RZ, 0xfc, !PT ;  /* 0x0000004a054a7212 */ /* 0x000fc400078efcff */
[----:B------:R-:W-:Y:S02]  /*13f0*/  LOP3.LUT R5, R2, 0x800, RZ, 0xfc, !PT ;  /* 0x0000080002057812 */ /* 0x000fe400078efcff */
[C---:B------:R-:W-:Y:S02]  /*1400*/  IADD3 R4, R0.reuse, 0x400, RZ ;  /* 0x0000040000047810 */ /* 0x040fe40007ffe0ff */
[----:B------:R-:W-:Y:S02]  /*1410*/  SHF.R.U32.HI R72, RZ, 0x3, R72 ;  /* 0x00000003ff487819 */ /* 0x000fe40000011648 */
[----:B------:R-:W-:Y:S02]  /*1420*/  LOP3.LUT R107, R0, 0x18, R107, 0xf8, !PT ;  /* 0x00000018006b7812 */ /* 0x000fe400078ef86b */
[----:B------:R-:W-:Y:S02]  /*1430*/  SHF.R.U32.HI R4, RZ, 0x3, R4 ;  /* 0x00000003ff047819 */ /* 0x000fe40000011604 */
[----:B------:R-:W-:Y:S01]  /*1440*/  SHF.R.U32.HI R6, RZ, 0x3, R5 ;  /* 0x00000003ff067819 */ /* 0x000fe20000011605 */
[----:B------:R-:W-:Y:S01]  /*1450*/  IMAD.SHL.U32 R107, R107, 0x2, RZ ;  /* 0x000000026b6b7824 */ /* 0x000fe200078e00ff */
[----:B------:R-:W-:-:S02]  /*1460*/  LOP3.LUT R5, R72, 0xf0, RZ, 0xc0, !PT ;  /* 0x000000f048057812 */ /* 0x000fc400078ec0ff */
[----:B------:R-:W-:Y:S02]  /*1470*/  LOP3.LUT R4, R4, 0x1f0, RZ, 0xc0, !PT ;  /* 0x000001f004047812 */ /* 0x000fe400078ec0ff */
[----:B------:R-:W-:Y:S01]  /*1480*/  LOP3.LUT R7, R6, 0x1f0, RZ, 0xc0, !PT ;  /* 0x000001f006077812 */ /* 0x000fe200078ec0ff */
[----:B------:R-:W-:Y:S01]  /*1490*/  IMAD R6, R2, 0x2, R5 ;  /* 0x0000000202067824 */ /* 0x000fe200078e0205 */
[----:B------:R-:W-:Y:S01]  /*14a0*/  BAR.SYNC.DEFER_BLOCKING 0x0 ;  /* 0x0000000000007b1d */ /* 0x000fe20000010000 */
[----:B------:R-:W-:Y:S01]  /*14b0*/  LEA.HI R5, R0, R107, RZ, 0x1d ;  /* 0x0000006b00057211 */ /* 0x000fe200078fe8ff */
[----:B------:R-:W-:Y:S01]  /*14c0*/  IMAD.IADD R107, R107, 0x1, R4 ;  /* 0x000000016b6b7824 */ /* 0x000fe200078e0204 */
[----:B------:R-:W-:Y:S01]  /*14d0*/  F2FP.BF16.PACK_AB R90, R31, R30 ;  /* 0x0000001e1f5a723e */ /* 0x000fe200000010ff */
[----:B------:R-:W-:Y:S01]  /*14e0*/  IMAD R15, R2, 0x2, R7 ;  /* 0x00000002020f7824 */ /* 0x000fe200078e0207 */
[----:B------:R-:W-:Y:S02]  /*14f0*/  F2FP.BF16.PACK_AB R32, R33, R32 ;  /* 0x000000202120723e */ /* 0x000fe400000010ff */
[----:B------:R-:W-:-:S02]  /*1500*/  F2FP.BF16.PACK_AB R34, R35, R34 ;  /* 0x000000222322723e */ /* 0x000fc400000010ff */
[----:B------:R-:W-:Y:S02]  /*1510*/  F2FP.BF16.PACK_AB R92, R37, R36 ;  /* 0x00000024255c723e */ /* 0x000fe400000010ff */
[----:B------:R-:W-:Y:S02]  /*1520*/  F2FP.BF16.PACK_AB R94, R39, R38 ;  /* 0x00000026275e723e */ /* 0x000fe400000010ff */
[----:B------:R-:W-:Y:S02]  /*1530*/  F2FP.BF16.PACK_AB R40, R41, R40 ;  /* 0x000000282928723e */ /* 0x000fe400000010ff */
[----:B------:R-:W-:Y:S02]  /*1540*/  F2FP.BF16.PACK_AB R42, R43, R42 ;  /* 0x0000002a2b2a723e */ /* 0x000fe400000010ff */
[----:B------:R-:W-:Y:S01]  /*1550*/  F2FP.BF16.PACK_AB R44, R45, R44 ;  /* 0x0000002c2d2c723e */ /* 0x000fe200000010ff */
[----:B------:R-:W-:Y:S01]  /*1560*/  IMAD.MOV.U32 R45, RZ, RZ, 0x2 ;  /* 0x00000002ff2d7424 */ /* 0x000fe200078e00ff */
[----:B------:R-:W-:-:S02]  /*1570*/  F2FP.BF16.PACK_AB R46, R47, R46 ;  /* 0x0000002e2f2e723e */ /* 0x000fc400000010ff */
[----:B------:R-:W-:Y:S02]  /*1580*/  F2FP.BF16.PACK_AB R48, R49, R48 ;  /* 0x000000303130723e */ /* 0x000fe400000010ff */
[----:B------:R-:W-:Y:S01]  /*1590*/  F2FP.BF16.PACK_AB R50, R51, R50 ;  /* 0x000000323332723e */ /* 0x000fe200000010ff */
[----:B------:R-:W-:Y:S01]  /*15a0*/  STS [R5], R68 ;  /* 0x0000004405007388 */ /* 0x000fe20000000800 */
[----:B------:R-:W-:Y:S02]  /*15b0*/  F2FP.BF16.PACK_AB R52, R53, R52 ;  /* 0x000000343534723e */ /* 0x000fe400000010ff */
[----:B------:R-:W-:Y:S01]  /*15c0*/  F2FP.BF16.PACK_AB R54, R55, R54 ;  /* 0x000000363736723e */ /* 0x000fe200000010ff */
[----:B------:R-:W-:Y:S01]  /*15d0*/  STS [R107+0x800], R70 ;  /* 0x000800466b007388 */ /* 0x000fe20000000800 */
[----:B------:R-:W-:Y:S02]  /*15e0*/  F2FP.BF16.PACK_AB R56, R57, R56 ;  /* 0x000000383938723e */ /* 0x000fe400000010ff */
[----:B------:R-:W-:Y:S01]  /*15f0*/  F2FP.BF16.PACK_AB R58, R59, R58 ;  /* 0x0000003a3b3a723e */ /* 0x000fe200000010ff */
[----:B------:R-:W-:Y:S01]  /*1600*/  STS [R5+0x40], R8 ;  /* 0x0000400805007388 */ /* 0x000fe20000000800 */
[----:B------:R-:W-:-:S02]  /*1610*/  F2FP.BF16.PACK_AB R60, R61, R60 ;  /* 0x0000003c3d3c723e */ /* 0x000fc400000010ff */
[----:B------:R-:W-:Y:S01]  /*1620*/  F2FP.BF16.PACK_AB R62, R63, R62 ;  /* 0x0000003e3f3e723e */ /* 0x000fe200000010ff */
[----:B------:R-:W-:Y:S01]  /*1630*/  STS [R107+0x840], R10 ;  /* 0x0008400a6b007388 */ /* 0x000fe20000000800 */
[----:B------:R-:W-:Y:S02]  /*1640*/  F2FP.BF16.PACK_AB R64, R65, R64 ;  /* 0x000000404140723e */ /* 0x000fe400000010ff */
[----:B------:R-:W-:Y:S01]  /*1650*/  F2FP.BF16.PACK_AB R66, R67, R66 ;  /* 0x000000424342723e */ /* 0x000fe200000010ff */
[----:B------:R-:W-:Y:S01]  /*1660*/  STS [R5+0x80], R12 ;  /* 0x0000800c05007388 */ /* 0x000fe20000000800 */
[----:B------:R-:W-:Y:S02]  /*1670*/  ISETP.GE.AND P0, PT, R3, 0x2800, PT ;  /* 0x000028000300780c */ /* 0x000fe40003f06270 */
[C---:B------:R-:W-:Y:S01]  /*1680*/  LOP3.LUT R0, R74.reuse, 0x10, RZ, 0xfc, !PT ;  /* 0x000000104a007812 */ /* 0x040fe200078efcff */
[----:B------:R1:W-:Y:S01]  /*1690*/  STS [R107+0x880], R14 ;  /* 0x0008800e6b007388 */ /* 0x0003e20000000800 */
[----:B------:R-:W-:-:S02]  /*16a0*/  ISETP.LT.AND P1, PT, R74, 0x200, !P0 ;  /* 0x000002004a00780c */ /* 0x000fc40004721270 */
[----:B------:R-:W-:Y:S01]  /*16b0*/  LOP3.LUT R2, R74, 0x30, RZ, 0xfc, !PT ;  /* 0x000000304a027812 */ /* 0x000fe200078efcff */
[----:B------:R-:W-:Y:S01]  /*16c0*/  STS [R5+0xc0], R76 ;  /* 0x0000c04c05007388 */ /* 0x000fe20000000800 */
[----:B------:R-:W-:Y:S02]  /*16d0*/  ISETP.LT.AND P6, PT, R0, 0x200, !P0 ;  /* 0x000002000000780c */ /* 0x000fe400047c1270 */
[C---:B------:R-:W-:Y:S01]  /*16e0*/  LOP3.LUT R0, R74.reuse, 0x40, RZ, 0xfc, !PT ;  /* 0x000000404a007812 */ /* 0x040fe200078efcff */
[----:B------:R-:W-:Y:S01]  /*16f0*/  STS [R107+0x8c0], R78 ;  /* 0x0008c04e6b007388 */ /* 0x000fe20000000800 */
[C---:B------:R-:W-:Y:S01]  /*1700*/  LOP3.LUT R4, R74.reuse, 0x20, RZ, 0xfc, !PT ;  /* 0x000000204a047812 */ /* 0x040fe200078efcff */
[----:B-1----:R-:W-:Y:S02]  /*1710*/  IMAD R14, R74, 0x2800, R3 ;  /* 0x000028004a0e7824 */ /* 0x002fe400078e0203 */
[----:B------:R-:W-:Y:S01]  /*1720*/  BAR.SYNC.DEFER_BLOCKING 0x0 ;  /* 0x0000000000007b1d */ /* 0x000fe20000010000 */
[----:B------:R-:W-:Y:S01]  /*1730*/  ISETP.LT.AND P4, PT, R2, 0x200, !P0 ;  /* 0x000002000200780c */ /* 0x000fe20004781270 */
[----:B------:R-:W-:Y:S01]  /*1740*/  IMAD.WIDE R2, R14, R45, c[0x0][0x170] ;  /* 0x00005c000e027625 */ /* 0x000fe200078e022d */
[----:B------:R-:W-:-:S02]  /*1750*/  ISETP.LT.AND P3, PT, R0, 0x200, !P0 ;  /* 0x000002000000780c */ /* 0x000fc40004761270 */
[----:B------:R-:W-:Y:S02]  /*1760*/  ISETP.LT.AND P5, PT, R4, 0x200, !P0 ;  /* 0x000002000400780c */ /* 0x000fe400047a1270 */
[----:B------:R-:W-:Y:S02]  /*1770*/  LOP3.LUT R0, R74, 0x60, RZ, 0xfc, !PT ;  /* 0x000000604a007812 */ /* 0x000fe400078efcff */
[C---:B------:R-:W-:Y:S02]  /*1780*/  IADD3 R4, R14.reuse, 0x28000, RZ ;  /* 0x000280000e047810 */ /* 0x040fe40007ffe0ff */
[C---:B------:R-:W-:Y:S02]  /*1790*/  IADD3 R8, R14.reuse, 0x78000, RZ ;  /* 0x000780000e087810 */ /* 0x040fe40007ffe0ff */
[C---:B------:R-:W-:Y:S02]  /*17a0*/  IADD3 R10, R14.reuse, 0xc8000, RZ ;  /* 0x000c80000e0a7810 */ /* 0x040fe40007ffe0ff */
[----:B------:R-:W-:Y:S01]  /*17b0*/  IADD3 R12, R14, 0xf0000, RZ ;  /* 0x000f00000e0c7810 */ /* 0x000fe20007ffe0ff */
[----:B------:R-:W-:-:S04]  /*17c0*/  IMAD.WIDE R8, R8, R45, c[0x0][0x170] ;  /* 0x00005c0008087625 */ /* 0x000fc800078e022d */
[-C--:B------:R-:W-:Y:S01]  /*17d0*/  IMAD.WIDE R10, R10, R45.reuse, c[0x0][0x170] ;  /* 0x00005c000a0a7625 */ /* 0x080fe200078e022d */
[----:B------:R-:W1:Y:S03]  /*17e0*/  LDS.128 R16, [R6] ;  /* 0x0000000006107984 */ /* 0x000e660000000c00 */
[-C--:B------:R-:W-:Y:S01]  /*17f0*/  IMAD.WIDE R12, R12, R45.reuse, c[0x0][0x170] ;  /* 0x00005c000c0c7625 */ /* 0x080fe200078e022d */
[----:B------:R-:W2:Y:S04]  /*1800*/  LDS.128 R20, [R15+0x1000] ;  /* 0x001000000f147984 */ /* 0x000ea80000000c00 */
[----:B------:R-:W-:Y:S06]  /*1810*/  BAR.SYNC.DEFER_BLOCKING 0x0 ;  /* 0x0000000000007b1d */ /* 0x000fec0000010000 */
[----:B------:R-:W-:Y:S04]  /*1820*/  STS [R5], R80 ;  /* 0x0000005005007388 */ /* 0x000fe80000000800 */
[----:B------:R-:W-:Y:S04]  /*1830*/  STS [R107+0x800], R82 ;  /* 0x000800526b007388 */ /* 0x000fe80000000800 */
[----:B------:R-:W-:Y:S04]  /*1840*/  STS [R5+0x40], R84 ;  /* 0x0000405405007388 */ /* 0x000fe80000000800 */
[----:B------:R-:W-:Y:S04]  /*1850*/  STS [R107+0x840], R86 ;  /* 0x000840566b007388 */ /* 0x000fe80000000800 */
[----:B------:R-:W-:Y:S04]  /*1860*/  STS [R5+0x80], R88 ;  /* 0x0000805805007388 */ /* 0x000fe80000000800 */
[----:B------:R-:W-:Y:S04]  /*1870*/  STS [R107+0x880], R90 ;  /* 0x0008805a6b007388 */ /* 0x000fe80000000800 */
[----:B------:R-:W-:Y:S04]  /*1880*/  STS [R5+0xc0], R32 ;  /* 0x0000c02005007388 */ /* 0x000fe80000000800 */
[----:B------:R-:W-:Y:S04]  /*1890*/  STS [R107+0x8c0], R34 ;  /* 0x0008c0226b007388 */ /* 0x000fe80000000800 */
[----:B------:R-:W-:Y:S06]  /*18a0*/  BAR.SYNC.DEFER_BLOCKING 0x0 ;  /* 0x0000000000007b1d */ /* 0x000fec0000010000 */
[----:B------:R-:W3:Y:S04]  /*18b0*/  LDS.128 R24, [R6] ;  /* 0x0000000006187984 */ /* 0x000ee80000000c00 */
[----:B------:R-:W4:Y:S04]  /*18c0*/  LDS.128 R28, [R15+0x1000] ;  /* 0x001000000f1c7984 */ /* 0x000f280000000c00 */
        /* <DEDUP_REMOVED lines=10> */
[----:B------:R-:W1:Y:S04]  /*1970*/  LDS.128 R32, [R6] ;  /* 0x0000000006207984 */ /* 0x000e680000000c00 */
[----:B------:R-:W1:Y:S04]  /*1980*/  LDS.128 R36, [R15+0x1000] ;  /* 0x001000000f247984 */ /* 0x000e680000000c00 */
[----:B------:R-:W-:Y:S06]  /*1990*/  BAR.SYNC.DEFER_BLOCKING 0x0 ;  /* 0x0000000000007b1d */ /* 0x000fec0000010000 */
[----:B------:R-:W-:Y:S04]  /*19a0*/  STS [R5], R52 ;  /* 0x0000003405007388 */ /* 0x000fe80000000800 */
[----:B------:R-:W-:Y:S04]  /*19b0*/  STS [R107+0x800], R54 ;  /* 0x000800366b007388 */ /* 0x000fe80000000800 */
[----:B------:R-:W-:Y:S04]  /*19c0*/  STS [R5+0x40], R56 ;  /* 0x0000403805007388 */ /* 0x000fe80000000800 */
[----:B------:R-:W-:Y:S04]  /*19d0*/  STS [R107+0x840], R58 ;  /* 0x0008403a6b007388 */ /* 0x000fe80000000800 */
[----:B------:R-:W-:Y:S04]  /*19e0*/  STS [R5+0x80], R60 ;  /* 0x0000803c05007388 */ /* 0x000fe80000000800 */
[----:B------:R-:W-:Y:S04]  /*19f0*/  STS [R107+0x880], R62 ;  /* 0x0008803e6b007388 */ /* 0x000fe80000000800 */
[----:B------:R1:W-:Y:S04]  /*1a00*/  STS [R5+0xc0], R64 ;  /* 0x0000c04005007388 */ /* 0x0003e80000000800 */
[----:B------:R-:W-:Y:S04]  /*1a10*/  STS [R107+0x8c0], R66 ;  /* 0x0008c0426b007388 */ /* 0x000fe80000000800 */
[----:B------:R-:W-:Y:S01]  /*1a20*/  BAR.SYNC.DEFER_BLOCKING 0x0 ;  /* 0x0000000000007b1d */ /* 0x000fe20000010000 */
[----:B-1----:R-:W-:-:S05]  /*1a30*/  IMAD.WIDE R4, R4, R45, c[0x0][0x170] ;  /* 0x00005c0004047625 */ /* 0x002fca00078e022d */
[----:B------:R1:W4:Y:S04]  /*1a40*/  LDS.128 R40, [R6] ;  /* 0x0000000006287984 */ /* 0x0003280000000c00 */
[----:B------:R3:W-:Y:S01]  /*1a50*/  @P1 STG.E.128 [R2.64], R16 ;  /* 0x0000001002001986 */ /* 0x0007e2000c101d06 */
[----:B------:R-:W-:Y:S02]  /*1a60*/  ISETP.LT.AND P1, PT, R0, 0x200, !P0 ;  /* 0x000002000000780c */ /* 0x000fe40004721270 */
[----:B------:R-:W-:Y:S01]  /*1a70*/  IADD3 R0, R14, 0xa0000, RZ ;  /* 0x000a00000e007810 */ /* 0x000fe20007ffe0ff */
[----:B--2---:R2:W-:Y:S01]  /*1a80*/  @P6 STG.E.128 [R4.64], R20 ;  /* 0x0000001404006986 */ /* 0x0045e2000c101d06 */
[C---:B-1----:R-:W-:Y:S02]  /*1a90*/  LOP3.LUT R6, R74.reuse, 0x50, RZ, 0xfc, !PT ;  /* 0x000000504a067812 */ /* 0x042fe400078efcff */
[----:B------:R-:W-:-:S02]  /*1aa0*/  LOP3.LUT R74, R74, 0x70, RZ, 0xfc, !PT ;  /* 0x000000704a4a7812 */ /* 0x000fc400078efcff */
[----:B------:R-:W-:Y:S02]  /*1ab0*/  ISETP.LT.AND P2, PT, R6, 0x200, !P0 ;  /* 0x000002000600780c */ /* 0x000fe40004741270 */
[----:B------:R-:W-:Y:S02]  /*1ac0*/  IADD3 R6, R14, 0x50000, RZ ;  /* 0x000500000e067810 */ /* 0x000fe40007ffe0ff */
[----:B------:R-:W-:-:S03]  /*1ad0*/  ISETP.LT.AND P0, PT, R74, 0x200, !P0 ;  /* 0x000002004a00780c */ /* 0x000fc60004701270 */
[----:B------:R-:W-:-:S04]  /*1ae0*/  IMAD.WIDE R6, R6, R45, c[0x0][0x170] ;  /* 0x00005c0006067625 */ /* 0x000fc800078e022d */
[----:B---3--:R-:W-:Y:S01]  /*1af0*/  IMAD.WIDE R2, R0, R45, c[0x0][0x170] ;  /* 0x00005c0000027625 */ /* 0x008fe200078e022d */
[----:B------:R2:W-:Y:S04]  /*1b00*/  @P5 STG.E.128 [R6.64], R24 ;  /* 0x0000001806005986 */ /* 0x0005e8000c101d06 */
[----:B----4-:R2:W-:Y:S04]  /*1b10*/  @P4 STG.E.128 [R8.64], R28 ;  /* 0x0000001c08004986 */ /* 0x0105e8000c101d06 */
[----:B------:R2:W-:Y:S04]  /*1b20*/  @P3 STG.E.128 [R2.64], R32 ;  /* 0x0000002002003986 */ /* 0x0005e8000c101d06 */
[----:B------:R2:W-:Y:S04]  /*1b30*/  @P2 STG.E.128 [R10.64], R36 ;  /* 0x000000240a002986 */ /* 0x0005e8000c101d06 */
[----:B------:R2:W-:Y:S01]  /*1b40*/  @P1 STG.E.128 [R12.64], R40 ;  /* 0x000000280c001986 */ /* 0x0005e2000c101d06 */
[----:B------:R-:W-:Y:S05]  /*1b50*/  @!P0 EXIT ;  /* 0x000000000000894d */ /* 0x000fea0003800000 */
[----:B--2---:R-:W1:Y:S01]  /*1b60*/  LDS.128 R4, [R15+0x1000] ;  /* 0x001000000f047984 */ /* 0x004e620000000c00 */
[----:B------:R-:W-:-:S05]  /*1b70*/  IADD3 R2, R14, 0x118000, RZ ;  /* 0x001180000e027810 */ /* 0x000fca0007ffe0ff */
[----:B------:R-:W-:-:S05]  /*1b80*/  IMAD.WIDE R2, R2, R45, c[0x0][0x170] ;  /* 0x00005c0002027625 */ /* 0x000fca00078e022d */
[----:B-1----:R-:W-:Y:S01]  /*1b90*/  STG.E.128 [R2.64], R4 ;  /* 0x0000000402007986 */ /* 0x002fe2000c101d06 */
[----:B------:R-:W-:Y:S05]  /*1ba0*/  EXIT ;  /* 0x000000000000794d */ /* 0x000fea0003800000 */
.L_x_1:
[----:B------:R-:W-:-:S00]  /*1bb0*/  BRA `(.L_x_1) ;  /* 0xfffffff000007947 */ /* 0x000fc0000383ffff */
[----:B------:R-:W-:-:S00]  /*1bc0*/  NOP ;  /* 0x0000000000007918 */ /* 0x000fc00000000000 */
        /* <DEDUP_REMOVED lines=11> */
.L_x_2:


//--------------------- .nv.shared.triton_mm      --------------------------
	.section	.nv.shared.triton_mm,"aw",@nobits
	.sectionflags	@""
	.align	16
